	.headerflags	@"EF_CUDA_TEXMODE_UNIFIED EF_CUDA_64BIT_ADDRESS EF_CUDA_ACCELERATORS EF_CUDA_SM90 EF_CUDA_VIRTUAL_SM(EF_CUDA_SM90)"
	.elftype	@"ET_EXEC"


//--------------------- .nv.info                  --------------------------
	.section	.nv.info,"",@"SHT_CUDA_INFO"
	.align	4


	//----- nvinfo : EIATTR_REGCOUNT
	.align		4
        /*0000*/ 	.byte	0x04, 0x2f
        /*0002*/ 	.short	(.L_3 - .L_2)
	.align		4
.L_2:
        /*0004*/ 	.word	index@(triton_poi_fused__native_batch_norm_legit_no_training_add_12)
        /*0008*/ 	.word	0x00000013


	//----- nvinfo : EIATTR_MIN_STACK_SIZE
	.align		4
.L_3:
        /*000c*/ 	.byte	0x04, 0x12
        /*000e*/ 	.short	(.L_5 - .L_4)
	.align		4
.L_4:
        /*0010*/ 	.word	index@(triton_poi_fused__native_batch_norm_legit_no_training_add_12)
        /*0014*/ 	.word	0x00000000


	//----- nvinfo : EIATTR_FRAME_SIZE
	.align		4
.L_5:
        /*0018*/ 	.byte	0x04, 0x11
        /*001a*/ 	.short	(.L_7 - .L_6)
	.align		4
.L_6:
        /*001c*/ 	.word	index@(triton_poi_fused__native_batch_norm_legit_no_training_add_12)
        /*0020*/ 	.word	0x00000000


	//----- nvinfo : EIATTR_MIN_STACK_SIZE
	.align		4
.L_7:
        /*0024*/ 	.byte	0x04, 0x12
        /*0026*/ 	.short	(.L_9 - .L_8)
	.align		4
.L_8:
        /*0028*/ 	.word	index@(triton_poi_fused__native_batch_norm_legit_no_training_add_12)
        /*002c*/ 	.word	0x00000000
.L_9:


//--------------------- .nv.info.triton_poi_fused__native_batch_norm_legit_no_training_add_12 --------------------------
	.section	.nv.info.triton_poi_fused__native_batch_norm_legit_no_training_add_12,"",@"SHT_CUDA_INFO"
	.sectionflags	@""
	.align	4


	//----- nvinfo : EIATTR_CUDA_API_VERSION
	.align		4
        /*0000*/ 	.byte	0x04, 0x37
        /*0002*/ 	.short	(.L_11 - .L_10)
.L_10:
        /*0004*/ 	.word	0x0000007c


	//----- nvinfo : EIATTR_KPARAM_INFO
	.align		4
.L_11:
        /*0008*/ 	.byte	0x04, 0x17
        /*000a*/ 	.short	(.L_13 - .L_12)
.L_12:
        /*000c*/ 	.word	0x00000000
        /*0010*/ 	.short	0x0007
        /*0012*/ 	.short	0x0038
        /*0014*/ 	.byte	0x00, 0xf0, 0x11, 0x00


	//----- nvinfo : EIATTR_KPARAM_INFO
	.align		4
.L_13:
        /*0018*/ 	.byte	0x04, 0x17
        /*001a*/ 	.short	(.L_15 - .L_14)
.L_14:
        /*001c*/ 	.word	0x00000000
        /*0020*/ 	.short	0x0006
        /*0022*/ 	.short	0x0030
        /*0024*/ 	.byte	0x00, 0xf4, 0x21, 0x00


	//----- nvinfo : EIATTR_KPARAM_INFO
	.align		4
.L_15:
        /*0028*/ 	.byte	0x04, 0x17
        /*002a*/ 	.short	(.L_17 - .L_16)
.L_16:
        /*002c*/ 	.word	0x00000000
        /*0030*/ 	.short	0x0005
        /*0032*/ 	.short	0x0028
        /*0034*/ 	.byte	0x00, 0xf4, 0x21, 0x00


	//----- nvinfo : EIATTR_KPARAM_INFO
	.align		4
.L_17:
        /*0038*/ 	.byte	0x04, 0x17
        /*003a*/ 	.short	(.L_19 - .L_18)
.L_18:
        /*003c*/ 	.word	0x00000000
        /*0040*/ 	.short	0x0004
        /*0042*/ 	.short	0x0020
        /*0044*/ 	.byte	0x00, 0xf4, 0x21, 0x00


	//----- nvinfo : EIATTR_KPARAM_INFO
	.align		4
.L_19:
        /*0048*/ 	.byte	0x04, 0x17
        /*004a*/ 	.short	(.L_21 - .L_20)
.L_20:
        /*004c*/ 	.word	0x00000000
        /*0050*/ 	.short	0x0003
        /*0052*/ 	.short	0x0018
        /*0054*/ 	.byte	0x00, 0xf4, 0x21, 0x00


	//----- nvinfo : EIATTR_KPARAM_INFO
	.align		4
.L_21:
        /*0058*/ 	.byte	0x04, 0x17
        /*005a*/ 	.short	(.L_23 - .L_22)
.L_22:
        /*005c*/ 	.word	0x00000000
        /*0060*/ 	.short	0x0002
        /*0062*/ 	.short	0x0010
        /*0064*/ 	.byte	0x00, 0xf4, 0x21, 0x00


	//----- nvinfo : EIATTR_KPARAM_INFO
	.align		4
.L_23:
        /*0068*/ 	.byte	0x04, 0x17
        /*006a*/ 	.short	(.L_25 - .L_24)
.L_24:
        /*006c*/ 	.word	0x00000000
        /*0070*/ 	.short	0x0001
        /*0072*/ 	.short	0x0008
        /*0074*/ 	.byte	0x00, 0xf4, 0x21, 0x00


	//----- nvinfo : EIATTR_KPARAM_INFO
	.align		4
.L_25:
        /*0078*/ 	.byte	0x04, 0x17
        /*007a*/ 	.short	(.L_27 - .L_26)
.L_26:
        /*007c*/ 	.word	0x00000000
        /*0080*/ 	.short	0x0000
        /*0082*/ 	.short	0x0000
        /*0084*/ 	.byte	0x00, 0xf4, 0x21, 0x00


	//----- nvinfo : EIATTR_SPARSE_MMA_MASK
	.align		4
.L_27:
        /*0088*/ 	.byte	0x03, 0x50
        /*008a*/ 	.short	0x0000


	//----- nvinfo : EIATTR_MAXREG_COUNT
	.align		4
        /*008c*/ 	.byte	0x03, 0x1b
        /*008e*/ 	.short	0x00ff


	//----- nvinfo : EIATTR_EXIT_INSTR_OFFSETS
	.align		4
        /*0090*/ 	.byte	0x04, 0x1c
        /*0092*/ 	.short	(.L_29 - .L_28)


	//   ....[0]....
.L_28:
        /*0094*/ 	.word	0x000002f0


	//----- nvinfo : EIATTR_REQNTID
	.align		4
.L_29:
        /*0098*/ 	.byte	0x04, 0x10
        /*009a*/ 	.short	(.L_31 - .L_30)
.L_30:
        /*009c*/ 	.word	0x00000080
        /*00a0*/ 	.word	0x00000001
        /*00a4*/ 	.word	0x00000001


	//----- nvinfo : EIATTR_CBANK_PARAM_SIZE
	.align		4
.L_31:
        /*00a8*/ 	.byte	0x03, 0x19
        /*00aa*/ 	.short	0x003c


	//----- nvinfo : EIATTR_PARAM_CBANK
	.align		4
        /*00ac*/ 	.byte	0x04, 0x0a
        /*00ae*/ 	.short	(.L_33 - .L_32)
	.align		4
.L_32:
        /*00b0*/ 	.word	index@(.nv.constant0.triton_poi_fused__native_batch_norm_legit_no_training_add_12)
        /*00b4*/ 	.short	0x0210
        /*00b6*/ 	.short	0x003c


	//----- nvinfo : EIATTR_SW_WAR
	.align		4
.L_33:
        /*00b8*/ 	.byte	0x04, 0x36
        /*00ba*/ 	.short	(.L_35 - .L_34)
.L_34:
        /*00bc*/ 	.word	0x00000008
.L_35:


//--------------------- .nv.callgraph             --------------------------
	.section	.nv.callgraph,"",@"SHT_CUDA_CALLGRAPH"
	.align	4
	.sectionentsize	8
	.align		4
        /*0000*/ 	.word	0x00000000
	.align		4
        /*0004*/ 	.word	0xffffffff
	.align		4
        /*0008*/ 	.word	0x00000000
	.align		4
        /*000c*/ 	.word	0xfffffffe
	.align		4
        /*0010*/ 	.word	0x00000000
	.align		4
        /*0014*/ 	.word	0xfffffffd
	.align		4
        /*0018*/ 	.word	0x00000000
	.align		4
        /*001c*/ 	.word	0xfffffffc


//--------------------- .nv.constant4             --------------------------
	.section	.nv.constant4,"a",@progbits
	.align	8
	.align		8
.nv.constant4:
        /*0000*/ 	.dword	_$_str
	.align		8
        /*0008*/ 	.dword	_$_str_$_2


//--------------------- .text.triton_poi_fused__native_batch_norm_legit_no_training_add_12 --------------------------
	.section	.text.triton_poi_fused__native_batch_norm_legit_no_training_add_12,"ax",@progbits
	.align	128
        .global         triton_poi_fused__native_batch_norm_legit_no_training_add_12
        .type           triton_poi_fused__native_batch_norm_legit_no_training_add_12,@function
        .size           triton_poi_fused__native_batch_norm_legit_no_training_add_12,(.L_x_1 - triton_poi_fused__native_batch_norm_legit_no_training_add_12)
        .other          triton_poi_fused__native_batch_norm_legit_no_training_add_12,@"STO_CUDA_ENTRY STV_DEFAULT"
triton_poi_fused__native_batch_norm_legit_no_training_add_12:
.text.triton_poi_fused__native_batch_norm_legit_no_training_add_12:
[----:B------:R-:W-:Y:S01]  /*0000*/  LDC R1, c[0x0][0x28] ;  /* 0x00000a00ff017b82 */ /* 0x000fe20000000800 */
[----:B------:R-:W1:Y:S07]  /*0010*/  S2R R0, SR_TID.X ;  /* 0x0000000000007919 */ /* 0x000e6e0000002100 */
[----:B------:R-:W2:Y:S01]  /*0020*/  LDC.64 R8, c[0x0][0x228] ;  /* 0x00008a00ff087b82 */ /* 0x000ea20000000a00 */
[----:B------:R-:W-:Y:S01]  /*0030*/  ULDC.64 UR4, c[0x0][0x208] ;  /* 0x0000820000047ab9 */ /* 0x000fe20000000a00 */
[----:B------:R-:W3:Y:S06]  /*0040*/  S2R R3, SR_CTAID.X ;  /* 0x0000000000037919 */ /* 0x000eec0000002500 */
[----:B------:R-:W4:Y:S08]  /*0050*/  LDC.64 R6, c[0x0][0x220] ;  /* 0x00008800ff067b82 */ /* 0x000f300000000a00 */
[----:B------:R-:W5:Y:S08]  /*0060*/  LDC.64 R4, c[0x0][0x218] ;  /* 0x00008600ff047b82 */ /* 0x000f700000000a00 */
[----:B------:R-:W5:Y:S01]  /*0070*/  LDC.64 R10, c[0x0][0x230] ;  /* 0x00008c00ff0a7b82 */ /* 0x000f620000000a00 */
[----:B-1----:R-:W-:-:S07]  /*0080*/  LOP3.LUT R0, R0, 0x7f, RZ, 0xc0, !PT ;  /* 0x0000007f00007812 */ /* 0x002fce00078ec0ff */
[----:B------:R-:W1:Y:S01]  /*0090*/  LDC.64 R12, c[0x0][0x238] ;  /* 0x00008e00ff0c7b82 */ /* 0x000e620000000a00 */
[----:B---3--:R-:W-:Y:S02]  /*00a0*/  SHF.R.S32.HI R2, RZ, 0x18, R3 ;  /* 0x00000018ff027819 */ /* 0x008fe40000011403 */
[----:B------:R-:W-:Y:S02]  /*00b0*/  LEA R0, R3, R0, 0x7 ;  /* 0x0000000003007211 */ /* 0x000fe400078e38ff */
[----:B------:R-:W-:-:S04]  /*00c0*/  SGXT R3, R2, 0x1 ;  /* 0x000000010203781a */ /* 0x000fc80000000200 */
[----:B------:R-:W-:-:S04]  /*00d0*/  LEA.HI R3, R3, R0, RZ, 0x5 ;  /* 0x0000000003037211 */ /* 0x000fc800078f28ff */
[----:B------:R-:W-:-:S04]  /*00e0*/  LOP3.LUT R3, R3, 0xffffffe0, RZ, 0xc0, !PT ;  /* 0xffffffe003037812 */ /* 0x000fc800078ec0ff */
[----:B------:R-:W-:Y:S02]  /*00f0*/  IADD3 R15, R0, -R3, RZ ;  /* 0x80000003000f7210 */ /* 0x000fe40007ffe0ff */
[----:B------:R-:W3:Y:S03]  /*0100*/  LDC.64 R2, c[0x0][0x210] ;  /* 0x00008400ff027b82 */ /* 0x000ee60000000a00 */
[----:B--2---:R-:W-:-:S05]  /*0110*/  IMAD.WIDE R8, R15, 0x4, R8 ;  /* 0x000000040f087825 */ /* 0x004fca00078e0208 */
[----:B------:R1:W2:Y:S01]  /*0120*/  LDG.E.EL R16, desc[UR4][R8.64] ;  /* 0x0000000408107981 */ /* 0x0002a2000c2e1900 */
[----:B----4-:R-:W-:-:S04]  /*0130*/  IMAD.WIDE R6, R15, 0x4, R6 ;  /* 0x000000040f067825 */ /* 0x010fc800078e0206 */
[C---:B-----5:R-:W-:Y:S02]  /*0140*/  IMAD.WIDE R4, R0.reuse, 0x4, R4 ;  /* 0x0000000400047825 */ /* 0x060fe400078e0204 */
[----:B------:R4:W5:Y:S02]  /*0150*/  LDG.E.EL R7, desc[UR4][R6.64] ;  /* 0x0000000406077981 */ /* 0x000964000c2e1900 */
[C---:B0-----:R-:W-:Y:S02]  /*0160*/  IMAD.WIDE R10, R15.reuse, 0x4, R10 ;  /* 0x000000040f0a7825 */ /* 0x041fe400078e020a */
[----:B------:R0:W5:Y:S02]  /*0170*/  LDG.E R14, desc[UR4][R4.64] ;  /* 0x00000004040e7981 */ /* 0x000164000c1e1900 */
[----:B-1----:R-:W-:Y:S02]  /*0180*/  IMAD.WIDE R8, R15, 0x4, R12 ;  /* 0x000000040f087825 */ /* 0x002fe400078e020c */
[----:B------:R-:W5:Y:S02]  /*0190*/  LDG.E.EL R10, desc[UR4][R10.64] ;  /* 0x000000040a0a7981 */ /* 0x000f64000c2e1900 */
[----:B---3--:R-:W-:-:S02]  /*01a0*/  IMAD.WIDE R2, R0, 0x4, R2 ;  /* 0x0000000400027825 */ /* 0x008fc400078e0202 */
[----:B------:R-:W3:Y:S01]  /*01b0*/  LDG.E.EL R9, desc[UR4][R8.64] ;  /* 0x0000000408097981 */ /* 0x000ee2000c2e1900 */
[----:B----4-:R-:W-:Y:S01]  /*01c0*/  HFMA2.MMA R6, -RZ, RZ, 1.625, 0 ;  /* 0x3e800000ff067435 */ /* 0x010fe200000001ff */
[----:B0-----:R-:W0:Y:S02]  /*01d0*/  LDC.64 R4, c[0x0][0x240] ;  /* 0x00009000ff047b82 */ /* 0x001e240000000a00 */
[----:B------:R0:W4:Y:S02]  /*01e0*/  LDG.E R12, desc[UR4][R2.64] ;  /* 0x00000004020c7981 */ /* 0x000124000c1e1900 */
[----:B0-----:R-:W-:-:S04]  /*01f0*/  IMAD.WIDE R2, R0, 0x4, R4 ;  /* 0x0000000400027825 */ /* 0x001fc800078e0204 */
[----:B--2---:R-:W-:-:S04]  /*0200*/  FADD R16, R16, 9.9999997473787516356e-06 ;  /* 0x3727c5ac10107421 */ /* 0x004fc80000000000 */
[----:B------:R-:W0:Y:S02]  /*0210*/  MUFU.SQRT R13, R16 ;  /* 0x00000010000d7308 */ /* 0x000e240000002000 */
[C---:B0-----:R-:W-:Y:S02]  /*0220*/  FSETP.GT.AND P0, PT, R13.reuse, 8.50705917302346158658e+37, PT ;  /* 0x7e8000000d00780b */ /* 0x041fe40003f04000 */
[----:B------:R-:W-:-:S11]  /*0230*/  FSETP.GEU.AND P1, PT, R13, 1.175494350822287508e-38, PT ;  /* 0x008000000d00780b */ /* 0x000fd60003f2e000 */
[----:B------:R-:W-:-:S04]  /*0240*/  @P0 FMUL R13, R13, 0.25 ;  /* 0x3e8000000d0d0820 */ /* 0x000fc80000400000 */
[----:B------:R-:W-:-:S06]  /*0250*/  @!P1 FMUL R13, R13, 16777216 ;  /* 0x4b8000000d0d9820 */ /* 0x000fcc0000400000 */
[----:B------:R-:W0:Y:S01]  /*0260*/  MUFU.RCP R13, R13 ;  /* 0x0000000d000d7308 */ /* 0x000e220000001000 */
[----:B------:R-:W-:Y:S01]  /*0270*/  FSEL R6, R6, 1, P0 ;  /* 0x3f80000006067808 */ /* 0x000fe20000000000 */
[----:B-----5:R-:W-:-:S04]  /*0280*/  FADD R7, R14, -R7 ;  /* 0x800000070e077221 */ /* 0x020fc80000000000 */
[----:B------:R-:W-:-:S04]  /*0290*/  @!P1 FMUL R6, R6, 16777216 ;  /* 0x4b80000006069820 */ /* 0x000fc80000400000 */
[----:B0-----:R-:W-:-:S04]  /*02a0*/  FMUL R6, R13, R6 ;  /* 0x000000060d067220 */ /* 0x001fc80000400000 */
[----:B------:R-:W-:-:S04]  /*02b0*/  FMUL R6, R7, R6 ;  /* 0x0000000607067220 */ /* 0x000fc80000400000 */
[----:B---3--:R-:W-:-:S04]  /*02c0*/  FFMA R9, R10, R6, R9 ;  /* 0x000000060a097223 */ /* 0x008fc80000000009 */
[----:B----4-:R-:W-:-:S05]  /*02d0*/  FADD R9, R12, R9 ;  /* 0x000000090c097221 */ /* 0x010fca0000000000 */
[----:B------:R-:W-:Y:S01]  /*02e0*/  STG.E desc[UR4][R2.64], R9 ;  /* 0x0000000902007986 */ /* 0x000fe2000c101904 */
[----:B------:R-:W-:Y:S05]  /*02f0*/  EXIT ;  /* 0x000000000000794d */ /* 0x000fea0003800000 */
.L_x_0:
[----:B------:R-:W-:-:S00]  /*0300*/  BRA `(.L_x_0) ;  /* 0xfffffffc00fc7947 */ /* 0x000fc0000383ffff */
[----:B------:R-:W-:-:S00]  /*0310*/  NOP ;  /* 0x0000000000007918 */ /* 0x000fc00000000000 */
        /* <DEDUP_REMOVED lines=14> */
.L_x_1:


//--------------------- .nv.global.init           --------------------------
	.section	.nv.global.init,"aw",@progbits
.nv.global.init:
	.type		_$_str,@object
	.size		_$_str,(_$_str_$_2 - _$_str)
_$_str:
        /*0000*/ 	.byte	0x5f, 0x5f, 0x43, 0x55, 0x44, 0x41, 0x5f, 0x46, 0x54, 0x5a, 0x00
	.type		_$_str_$_2,@object
	.size		_$_str_$_2,(.L_1 - _$_str_$_2)
_$_str_$_2:
        /*000b*/ 	.byte	0x5f, 0x5f, 0x43, 0x55, 0x44, 0x41, 0x5f, 0x50, 0x52, 0x45, 0x43, 0x5f, 0x53, 0x51, 0x52, 0x54
        /*001b*/ 	.byte	0x00
.L_1:


//--------------------- .nv.constant0.triton_poi_fused__native_batch_norm_legit_no_training_add_12 --------------------------
	.section	.nv.constant0.triton_poi_fused__native_batch_norm_legit_no_training_add_12,"a",@progbits
	.sectionflags	@""
	.align	4
.nv.constant0.triton_poi_fused__native_batch_norm_legit_no_training_add_12:
	.zero		588
